//
// Generated by NVIDIA NVVM Compiler
//
// Compiler Build ID: CL-36424714
// Cuda compilation tools, release 13.0, V13.0.88
// Based on NVVM 20.0.0
//

.version 9.0
.target sm_100
.address_size 64

	// .globl	_Z11print_tableii
.extern .func  (.param .b32 func_retval0) vprintf
(
	.param .b64 vprintf_param_0,
	.param .b64 vprintf_param_1
)
;
.global .align 1 .b8 $str[14] = {37, 100, 32, 120, 32, 37, 100, 32, 61, 32, 37, 100, 10};

.visible .entry _Z11print_tableii(
	.param .u32 _Z11print_tableii_param_0,
	.param .u32 _Z11print_tableii_param_1
)
{
	.local .align 8 .b8 	__local_depot0[16];
	.reg .b64 	%SP;
	.reg .b64 	%SPL;
	.reg .pred 	%p<4>;
	.reg .b32 	%r<205>;
	.reg .b64 	%rd<5>;

	mov.u64 	%SPL, __local_depot0;
	cvta.local.u64 	%SP, %SPL;
	ld.param.u32 	%r1, [_Z11print_tableii_param_0];
	ld.param.u32 	%r2, [_Z11print_tableii_param_1];
	mov.u32 	%r3, %tid.x;
	mov.u32 	%r4, %ctaid.x;
	mov.u32 	%r5, %ntid.x;
	mad.lo.s32 	%r6, %r4, %r5, %r3;
	setp.lt.s32 	%p1, %r6, %r1;
	setp.gt.s32 	%p2, %r6, %r2;
	or.pred  	%p3, %p1, %p2;
	@%p3 bra 	$L__BB0_2;
	add.u64 	%rd1, %SP, 0;
	add.u64 	%rd2, %SPL, 0;
	mov.b32 	%r7, 1;
	st.local.v2.u32 	[%rd2], {%r7, %r7};
	st.local.u32 	[%rd2+8], %r7;
	mov.u64 	%rd3, $str;
	cvta.global.u64 	%rd4, %rd3;
	{ // callseq 0, 0
	.param .b64 param0;
	st.param.b64 	[param0], %rd4;
	.param .b64 param1;
	st.param.b64 	[param1], %rd1;
	.param .b32 retval0;
	call.uni (retval0), 
	vprintf, 
	(
	param0, 
	param1
	);
	ld.param.b32 	%r8, [retval0];
	} // callseq 0
	mov.b32 	%r10, 2;
	st.local.v2.u32 	[%rd2], {%r7, %r10};
	st.local.u32 	[%rd2+8], %r10;
	{ // callseq 1, 0
	.param .b64 param0;
	st.param.b64 	[param0], %rd4;
	.param .b64 param1;
	st.param.b64 	[param1], %rd1;
	.param .b32 retval0;
	call.uni (retval0), 
	vprintf, 
	(
	param0, 
	param1
	);
	ld.param.b32 	%r11, [retval0];
	} // callseq 1
	mov.b32 	%r13, 3;
	st.local.v2.u32 	[%rd2], {%r7, %r13};
	st.local.u32 	[%rd2+8], %r13;
	{ // callseq 2, 0
	.param .b64 param0;
	st.param.b64 	[param0], %rd4;
	.param .b64 param1;
	st.param.b64 	[param1], %rd1;
	.param .b32 retval0;
	call.uni (retval0), 
	vprintf, 
	(
	param0, 
	param1
	);
	ld.param.b32 	%r14, [retval0];
	} // callseq 2
	mov.b32 	%r16, 4;
	st.local.v2.u32 	[%rd2], {%r7, %r16};
	st.local.u32 	[%rd2+8], %r16;
	{ // callseq 3, 0
	.param .b64 param0;
	st.param.b64 	[param0], %rd4;
	.param .b64 param1;
	st.param.b64 	[param1], %rd1;
	.param .b32 retval0;
	call.uni (retval0), 
	vprintf, 
	(
	param0, 
	param1
	);
	ld.param.b32 	%r17, [retval0];
	} // callseq 3
	mov.b32 	%r19, 5;
	st.local.v2.u32 	[%rd2], {%r7, %r19};
	st.local.u32 	[%rd2+8], %r19;
	{ // callseq 4, 0
	.param .b64 param0;
	st.param.b64 	[param0], %rd4;
	.param .b64 param1;
	st.param.b64 	[param1], %rd1;
	.param .b32 retval0;
	call.uni (retval0), 
	vprintf, 
	(
	param0, 
	param1
	);
	ld.param.b32 	%r20, [retval0];
	} // callseq 4
	mov.b32 	%r22, 6;
	st.local.v2.u32 	[%rd2], {%r7, %r22};
	st.local.u32 	[%rd2+8], %r22;
	{ // callseq 5, 0
	.param .b64 param0;
	st.param.b64 	[param0], %rd4;
	.param .b64 param1;
	st.param.b64 	[param1], %rd1;
	.param .b32 retval0;
	call.uni (retval0), 
	vprintf, 
	(
	param0, 
	param1
	);
	ld.param.b32 	%r23, [retval0];
	} // callseq 5
	mov.b32 	%r25, 7;
	st.local.v2.u32 	[%rd2], {%r7, %r25};
	st.local.u32 	[%rd2+8], %r25;
	{ // callseq 6, 0
	.param .b64 param0;
	st.param.b64 	[param0], %rd4;
	.param .b64 param1;
	st.param.b64 	[param1], %rd1;
	.param .b32 retval0;
	call.uni (retval0), 
	vprintf, 
	(
	param0, 
	param1
	);
	ld.param.b32 	%r26, [retval0];
	} // callseq 6
	mov.b32 	%r28, 8;
	st.local.v2.u32 	[%rd2], {%r7, %r28};
	st.local.u32 	[%rd2+8], %r28;
	{ // callseq 7, 0
	.param .b64 param0;
	st.param.b64 	[param0], %rd4;
	.param .b64 param1;
	st.param.b64 	[param1], %rd1;
	.param .b32 retval0;
	call.uni (retval0), 
	vprintf, 
	(
	param0, 
	param1
	);
	ld.param.b32 	%r29, [retval0];
	} // callseq 7
	mov.b32 	%r31, 9;
	st.local.v2.u32 	[%rd2], {%r7, %r31};
	st.local.u32 	[%rd2+8], %r31;
	{ // callseq 8, 0
	.param .b64 param0;
	st.param.b64 	[param0], %rd4;
	.param .b64 param1;
	st.param.b64 	[param1], %rd1;
	.param .b32 retval0;
	call.uni (retval0), 
	vprintf, 
	(
	param0, 
	param1
	);
	ld.param.b32 	%r32, [retval0];
	} // callseq 8
	st.local.v2.u32 	[%rd2], {%r10, %r7};
	st.local.u32 	[%rd2+8], %r10;
	{ // callseq 9, 0
	.param .b64 param0;
	st.param.b64 	[param0], %rd4;
	.param .b64 param1;
	st.param.b64 	[param1], %rd1;
	.param .b32 retval0;
	call.uni (retval0), 
	vprintf, 
	(
	param0, 
	param1
	);
	ld.param.b32 	%r34, [retval0];
	} // callseq 9
	st.local.v2.u32 	[%rd2], {%r10, %r10};
	st.local.u32 	[%rd2+8], %r16;
	{ // callseq 10, 0
	.param .b64 param0;
	st.param.b64 	[param0], %rd4;
	.param .b64 param1;
	st.param.b64 	[param1], %rd1;
	.param .b32 retval0;
	call.uni (retval0), 
	vprintf, 
	(
	param0, 
	param1
	);
	ld.param.b32 	%r36, [retval0];
	} // callseq 10
	st.local.v2.u32 	[%rd2], {%r10, %r13};
	st.local.u32 	[%rd2+8], %r22;
	{ // callseq 11, 0
	.param .b64 param0;
	st.param.b64 	[param0], %rd4;
	.param .b64 param1;
	st.param.b64 	[param1], %rd1;
	.param .b32 retval0;
	call.uni (retval0), 
	vprintf, 
	(
	param0, 
	param1
	);
	ld.param.b32 	%r38, [retval0];
	} // callseq 11
	st.local.v2.u32 	[%rd2], {%r10, %r16};
	st.local.u32 	[%rd2+8], %r28;
	{ // callseq 12, 0
	.param .b64 param0;
	st.param.b64 	[param0], %rd4;
	.param .b64 param1;
	st.param.b64 	[param1], %rd1;
	.param .b32 retval0;
	call.uni (retval0), 
	vprintf, 
	(
	param0, 
	param1
	);
	ld.param.b32 	%r40, [retval0];
	} // callseq 12
	st.local.v2.u32 	[%rd2], {%r10, %r19};
	mov.b32 	%r42, 10;
	st.local.u32 	[%rd2+8], %r42;
	{ // callseq 13, 0
	.param .b64 param0;
	st.param.b64 	[param0], %rd4;
	.param .b64 param1;
	st.param.b64 	[param1], %rd1;
	.param .b32 retval0;
	call.uni (retval0), 
	vprintf, 
	(
	param0, 
	param1
	);
	ld.param.b32 	%r43, [retval0];
	} // callseq 13
	st.local.v2.u32 	[%rd2], {%r10, %r22};
	mov.b32 	%r45, 12;
	st.local.u32 	[%rd2+8], %r45;
	{ // callseq 14, 0
	.param .b64 param0;
	st.param.b64 	[param0], %rd4;
	.param .b64 param1;
	st.param.b64 	[param1], %rd1;
	.param .b32 retval0;
	call.uni (retval0), 
	vprintf, 
	(
	param0, 
	param1
	);
	ld.param.b32 	%r46, [retval0];
	} // callseq 14
	st.local.v2.u32 	[%rd2], {%r10, %r25};
	mov.b32 	%r48, 14;
	st.local.u32 	[%rd2+8], %r48;
	{ // callseq 15, 0
	.param .b64 param0;
	st.param.b64 	[param0], %rd4;
	.param .b64 param1;
	st.param.b64 	[param1], %rd1;
	.param .b32 retval0;
	call.uni (retval0), 
	vprintf, 
	(
	param0, 
	param1
	);
	ld.param.b32 	%r49, [retval0];
	} // callseq 15
	st.local.v2.u32 	[%rd2], {%r10, %r28};
	mov.b32 	%r51, 16;
	st.local.u32 	[%rd2+8], %r51;
	{ // callseq 16, 0
	.param .b64 param0;
	st.param.b64 	[param0], %rd4;
	.param .b64 param1;
	st.param.b64 	[param1], %rd1;
	.param .b32 retval0;
	call.uni (retval0), 
	vprintf, 
	(
	param0, 
	param1
	);
	ld.param.b32 	%r52, [retval0];
	} // callseq 16
	st.local.v2.u32 	[%rd2], {%r10, %r31};
	mov.b32 	%r54, 18;
	st.local.u32 	[%rd2+8], %r54;
	{ // callseq 17, 0
	.param .b64 param0;
	st.param.b64 	[param0], %rd4;
	.param .b64 param1;
	st.param.b64 	[param1], %rd1;
	.param .b32 retval0;
	call.uni (retval0), 
	vprintf, 
	(
	param0, 
	param1
	);
	ld.param.b32 	%r55, [retval0];
	} // callseq 17
	st.local.v2.u32 	[%rd2], {%r13, %r7};
	st.local.u32 	[%rd2+8], %r13;
	{ // callseq 18, 0
	.param .b64 param0;
	st.param.b64 	[param0], %rd4;
	.param .b64 param1;
	st.param.b64 	[param1], %rd1;
	.param .b32 retval0;
	call.uni (retval0), 
	vprintf, 
	(
	param0, 
	param1
	);
	ld.param.b32 	%r57, [retval0];
	} // callseq 18
	st.local.v2.u32 	[%rd2], {%r13, %r10};
	st.local.u32 	[%rd2+8], %r22;
	{ // callseq 19, 0
	.param .b64 param0;
	st.param.b64 	[param0], %rd4;
	.param .b64 param1;
	st.param.b64 	[param1], %rd1;
	.param .b32 retval0;
	call.uni (retval0), 
	vprintf, 
	(
	param0, 
	param1
	);
	ld.param.b32 	%r59, [retval0];
	} // callseq 19
	st.local.v2.u32 	[%rd2], {%r13, %r13};
	st.local.u32 	[%rd2+8], %r31;
	{ // callseq 20, 0
	.param .b64 param0;
	st.param.b64 	[param0], %rd4;
	.param .b64 param1;
	st.param.b64 	[param1], %rd1;
	.param .b32 retval0;
	call.uni (retval0), 
	vprintf, 
	(
	param0, 
	param1
	);
	ld.param.b32 	%r61, [retval0];
	} // callseq 20
	st.local.v2.u32 	[%rd2], {%r13, %r16};
	st.local.u32 	[%rd2+8], %r45;
	{ // callseq 21, 0
	.param .b64 param0;
	st.param.b64 	[param0], %rd4;
	.param .b64 param1;
	st.param.b64 	[param1], %rd1;
	.param .b32 retval0;
	call.uni (retval0), 
	vprintf, 
	(
	param0, 
	param1
	);
	ld.param.b32 	%r63, [retval0];
	} // callseq 21
	st.local.v2.u32 	[%rd2], {%r13, %r19};
	mov.b32 	%r65, 15;
	st.local.u32 	[%rd2+8], %r65;
	{ // callseq 22, 0
	.param .b64 param0;
	st.param.b64 	[param0], %rd4;
	.param .b64 param1;
	st.param.b64 	[param1], %rd1;
	.param .b32 retval0;
	call.uni (retval0), 
	vprintf, 
	(
	param0, 
	param1
	);
	ld.param.b32 	%r66, [retval0];
	} // callseq 22
	st.local.v2.u32 	[%rd2], {%r13, %r22};
	st.local.u32 	[%rd2+8], %r54;
	{ // callseq 23, 0
	.param .b64 param0;
	st.param.b64 	[param0], %rd4;
	.param .b64 param1;
	st.param.b64 	[param1], %rd1;
	.param .b32 retval0;
	call.uni (retval0), 
	vprintf, 
	(
	param0, 
	param1
	);
	ld.param.b32 	%r68, [retval0];
	} // callseq 23
	st.local.v2.u32 	[%rd2], {%r13, %r25};
	mov.b32 	%r70, 21;
	st.local.u32 	[%rd2+8], %r70;
	{ // callseq 24, 0
	.param .b64 param0;
	st.param.b64 	[param0], %rd4;
	.param .b64 param1;
	st.param.b64 	[param1], %rd1;
	.param .b32 retval0;
	call.uni (retval0), 
	vprintf, 
	(
	param0, 
	param1
	);
	ld.param.b32 	%r71, [retval0];
	} // callseq 24
	st.local.v2.u32 	[%rd2], {%r13, %r28};
	mov.b32 	%r73, 24;
	st.local.u32 	[%rd2+8], %r73;
	{ // callseq 25, 0
	.param .b64 param0;
	st.param.b64 	[param0], %rd4;
	.param .b64 param1;
	st.param.b64 	[param1], %rd1;
	.param .b32 retval0;
	call.uni (retval0), 
	vprintf, 
	(
	param0, 
	param1
	);
	ld.param.b32 	%r74, [retval0];
	} // callseq 25
	st.local.v2.u32 	[%rd2], {%r13, %r31};
	mov.b32 	%r76, 27;
	st.local.u32 	[%rd2+8], %r76;
	{ // callseq 26, 0
	.param .b64 param0;
	st.param.b64 	[param0], %rd4;
	.param .b64 param1;
	st.param.b64 	[param1], %rd1;
	.param .b32 retval0;
	call.uni (retval0), 
	vprintf, 
	(
	param0, 
	param1
	);
	ld.param.b32 	%r77, [retval0];
	} // callseq 26
	st.local.v2.u32 	[%rd2], {%r16, %r7};
	st.local.u32 	[%rd2+8], %r16;
	{ // callseq 27, 0
	.param .b64 param0;
	st.param.b64 	[param0], %rd4;
	.param .b64 param1;
	st.param.b64 	[param1], %rd1;
	.param .b32 retval0;
	call.uni (retval0), 
	vprintf, 
	(
	param0, 
	param1
	);
	ld.param.b32 	%r79, [retval0];
	} // callseq 27
	st.local.v2.u32 	[%rd2], {%r16, %r10};
	st.local.u32 	[%rd2+8], %r28;
	{ // callseq 28, 0
	.param .b64 param0;
	st.param.b64 	[param0], %rd4;
	.param .b64 param1;
	st.param.b64 	[param1], %rd1;
	.param .b32 retval0;
	call.uni (retval0), 
	vprintf, 
	(
	param0, 
	param1
	);
	ld.param.b32 	%r81, [retval0];
	} // callseq 28
	st.local.v2.u32 	[%rd2], {%r16, %r13};
	st.local.u32 	[%rd2+8], %r45;
	{ // callseq 29, 0
	.param .b64 param0;
	st.param.b64 	[param0], %rd4;
	.param .b64 param1;
	st.param.b64 	[param1], %rd1;
	.param .b32 retval0;
	call.uni (retval0), 
	vprintf, 
	(
	param0, 
	param1
	);
	ld.param.b32 	%r83, [retval0];
	} // callseq 29
	st.local.v2.u32 	[%rd2], {%r16, %r16};
	st.local.u32 	[%rd2+8], %r51;
	{ // callseq 30, 0
	.param .b64 param0;
	st.param.b64 	[param0], %rd4;
	.param .b64 param1;
	st.param.b64 	[param1], %rd1;
	.param .b32 retval0;
	call.uni (retval0), 
	vprintf, 
	(
	param0, 
	param1
	);
	ld.param.b32 	%r85, [retval0];
	} // callseq 30
	st.local.v2.u32 	[%rd2], {%r16, %r19};
	mov.b32 	%r87, 20;
	st.local.u32 	[%rd2+8], %r87;
	{ // callseq 31, 0
	.param .b64 param0;
	st.param.b64 	[param0], %rd4;
	.param .b64 param1;
	st.param.b64 	[param1], %rd1;
	.param .b32 retval0;
	call.uni (retval0), 
	vprintf, 
	(
	param0, 
	param1
	);
	ld.param.b32 	%r88, [retval0];
	} // callseq 31
	st.local.v2.u32 	[%rd2], {%r16, %r22};
	st.local.u32 	[%rd2+8], %r73;
	{ // callseq 32, 0
	.param .b64 param0;
	st.param.b64 	[param0], %rd4;
	.param .b64 param1;
	st.param.b64 	[param1], %rd1;
	.param .b32 retval0;
	call.uni (retval0), 
	vprintf, 
	(
	param0, 
	param1
	);
	ld.param.b32 	%r90, [retval0];
	} // callseq 32
	st.local.v2.u32 	[%rd2], {%r16, %r25};
	mov.b32 	%r92, 28;
	st.local.u32 	[%rd2+8], %r92;
	{ // callseq 33, 0
	.param .b64 param0;
	st.param.b64 	[param0], %rd4;
	.param .b64 param1;
	st.param.b64 	[param1], %rd1;
	.param .b32 retval0;
	call.uni (retval0), 
	vprintf, 
	(
	param0, 
	param1
	);
	ld.param.b32 	%r93, [retval0];
	} // callseq 33
	st.local.v2.u32 	[%rd2], {%r16, %r28};
	mov.b32 	%r95, 32;
	st.local.u32 	[%rd2+8], %r95;
	{ // callseq 34, 0
	.param .b64 param0;
	st.param.b64 	[param0], %rd4;
	.param .b64 param1;
	st.param.b64 	[param1], %rd1;
	.param .b32 retval0;
	call.uni (retval0), 
	vprintf, 
	(
	param0, 
	param1
	);
	ld.param.b32 	%r96, [retval0];
	} // callseq 34
	st.local.v2.u32 	[%rd2], {%r16, %r31};
	mov.b32 	%r98, 36;
	st.local.u32 	[%rd2+8], %r98;
	{ // callseq 35, 0
	.param .b64 param0;
	st.param.b64 	[param0], %rd4;
	.param .b64 param1;
	st.param.b64 	[param1], %rd1;
	.param .b32 retval0;
	call.uni (retval0), 
	vprintf, 
	(
	param0, 
	param1
	);
	ld.param.b32 	%r99, [retval0];
	} // callseq 35
	st.local.v2.u32 	[%rd2], {%r19, %r7};
	st.local.u32 	[%rd2+8], %r19;
	{ // callseq 36, 0
	.param .b64 param0;
	st.param.b64 	[param0], %rd4;
	.param .b64 param1;
	st.param.b64 	[param1], %rd1;
	.param .b32 retval0;
	call.uni (retval0), 
	vprintf, 
	(
	param0, 
	param1
	);
	ld.param.b32 	%r101, [retval0];
	} // callseq 36
	st.local.v2.u32 	[%rd2], {%r19, %r10};
	st.local.u32 	[%rd2+8], %r42;
	{ // callseq 37, 0
	.param .b64 param0;
	st.param.b64 	[param0], %rd4;
	.param .b64 param1;
	st.param.b64 	[param1], %rd1;
	.param .b32 retval0;
	call.uni (retval0), 
	vprintf, 
	(
	param0, 
	param1
	);
	ld.param.b32 	%r103, [retval0];
	} // callseq 37
	st.local.v2.u32 	[%rd2], {%r19, %r13};
	st.local.u32 	[%rd2+8], %r65;
	{ // callseq 38, 0
	.param .b64 param0;
	st.param.b64 	[param0], %rd4;
	.param .b64 param1;
	st.param.b64 	[param1], %rd1;
	.param .b32 retval0;
	call.uni (retval0), 
	vprintf, 
	(
	param0, 
	param1
	);
	ld.param.b32 	%r105, [retval0];
	} // callseq 38
	st.local.v2.u32 	[%rd2], {%r19, %r16};
	st.local.u32 	[%rd2+8], %r87;
	{ // callseq 39, 0
	.param .b64 param0;
	st.param.b64 	[param0], %rd4;
	.param .b64 param1;
	st.param.b64 	[param1], %rd1;
	.param .b32 retval0;
	call.uni (retval0), 
	vprintf, 
	(
	param0, 
	param1
	);
	ld.param.b32 	%r107, [retval0];
	} // callseq 39
	st.local.v2.u32 	[%rd2], {%r19, %r19};
	mov.b32 	%r109, 25;
	st.local.u32 	[%rd2+8], %r109;
	{ // callseq 40, 0
	.param .b64 param0;
	st.param.b64 	[param0], %rd4;
	.param .b64 param1;
	st.param.b64 	[param1], %rd1;
	.param .b32 retval0;
	call.uni (retval0), 
	vprintf, 
	(
	param0, 
	param1
	);
	ld.param.b32 	%r110, [retval0];
	} // callseq 40
	st.local.v2.u32 	[%rd2], {%r19, %r22};
	mov.b32 	%r112, 30;
	st.local.u32 	[%rd2+8], %r112;
	{ // callseq 41, 0
	.param .b64 param0;
	st.param.b64 	[param0], %rd4;
	.param .b64 param1;
	st.param.b64 	[param1], %rd1;
	.param .b32 retval0;
	call.uni (retval0), 
	vprintf, 
	(
	param0, 
	param1
	);
	ld.param.b32 	%r113, [retval0];
	} // callseq 41
	st.local.v2.u32 	[%rd2], {%r19, %r25};
	mov.b32 	%r115, 35;
	st.local.u32 	[%rd2+8], %r115;
	{ // callseq 42, 0
	.param .b64 param0;
	st.param.b64 	[param0], %rd4;
	.param .b64 param1;
	st.param.b64 	[param1], %rd1;
	.param .b32 retval0;
	call.uni (retval0), 
	vprintf, 
	(
	param0, 
	param1
	);
	ld.param.b32 	%r116, [retval0];
	} // callseq 42
	st.local.v2.u32 	[%rd2], {%r19, %r28};
	mov.b32 	%r118, 40;
	st.local.u32 	[%rd2+8], %r118;
	{ // callseq 43, 0
	.param .b64 param0;
	st.param.b64 	[param0], %rd4;
	.param .b64 param1;
	st.param.b64 	[param1], %rd1;
	.param .b32 retval0;
	call.uni (retval0), 
	vprintf, 
	(
	param0, 
	param1
	);
	ld.param.b32 	%r119, [retval0];
	} // callseq 43
	st.local.v2.u32 	[%rd2], {%r19, %r31};
	mov.b32 	%r121, 45;
	st.local.u32 	[%rd2+8], %r121;
	{ // callseq 44, 0
	.param .b64 param0;
	st.param.b64 	[param0], %rd4;
	.param .b64 param1;
	st.param.b64 	[param1], %rd1;
	.param .b32 retval0;
	call.uni (retval0), 
	vprintf, 
	(
	param0, 
	param1
	);
	ld.param.b32 	%r122, [retval0];
	} // callseq 44
	st.local.v2.u32 	[%rd2], {%r22, %r7};
	st.local.u32 	[%rd2+8], %r22;
	{ // callseq 45, 0
	.param .b64 param0;
	st.param.b64 	[param0], %rd4;
	.param .b64 param1;
	st.param.b64 	[param1], %rd1;
	.param .b32 retval0;
	call.uni (retval0), 
	vprintf, 
	(
	param0, 
	param1
	);
	ld.param.b32 	%r124, [retval0];
	} // callseq 45
	st.local.v2.u32 	[%rd2], {%r22, %r10};
	st.local.u32 	[%rd2+8], %r45;
	{ // callseq 46, 0
	.param .b64 param0;
	st.param.b64 	[param0], %rd4;
	.param .b64 param1;
	st.param.b64 	[param1], %rd1;
	.param .b32 retval0;
	call.uni (retval0), 
	vprintf, 
	(
	param0, 
	param1
	);
	ld.param.b32 	%r126, [retval0];
	} // callseq 46
	st.local.v2.u32 	[%rd2], {%r22, %r13};
	st.local.u32 	[%rd2+8], %r54;
	{ // callseq 47, 0
	.param .b64 param0;
	st.param.b64 	[param0], %rd4;
	.param .b64 param1;
	st.param.b64 	[param1], %rd1;
	.param .b32 retval0;
	call.uni (retval0), 
	vprintf, 
	(
	param0, 
	param1
	);
	ld.param.b32 	%r128, [retval0];
	} // callseq 47
	st.local.v2.u32 	[%rd2], {%r22, %r16};
	st.local.u32 	[%rd2+8], %r73;
	{ // callseq 48, 0
	.param .b64 param0;
	st.param.b64 	[param0], %rd4;
	.param .b64 param1;
	st.param.b64 	[param1], %rd1;
	.param .b32 retval0;
	call.uni (retval0), 
	vprintf, 
	(
	param0, 
	param1
	);
	ld.param.b32 	%r130, [retval0];
	} // callseq 48
	st.local.v2.u32 	[%rd2], {%r22, %r19};
	st.local.u32 	[%rd2+8], %r112;
	{ // callseq 49, 0
	.param .b64 param0;
	st.param.b64 	[param0], %rd4;
	.param .b64 param1;
	st.param.b64 	[param1], %rd1;
	.param .b32 retval0;
	call.uni (retval0), 
	vprintf, 
	(
	param0, 
	param1
	);
	ld.param.b32 	%r132, [retval0];
	} // callseq 49
	st.local.v2.u32 	[%rd2], {%r22, %r22};
	st.local.u32 	[%rd2+8], %r98;
	{ // callseq 50, 0
	.param .b64 param0;
	st.param.b64 	[param0], %rd4;
	.param .b64 param1;
	st.param.b64 	[param1], %rd1;
	.param .b32 retval0;
	call.uni (retval0), 
	vprintf, 
	(
	param0, 
	param1
	);
	ld.param.b32 	%r134, [retval0];
	} // callseq 50
	st.local.v2.u32 	[%rd2], {%r22, %r25};
	mov.b32 	%r136, 42;
	st.local.u32 	[%rd2+8], %r136;
	{ // callseq 51, 0
	.param .b64 param0;
	st.param.b64 	[param0], %rd4;
	.param .b64 param1;
	st.param.b64 	[param1], %rd1;
	.param .b32 retval0;
	call.uni (retval0), 
	vprintf, 
	(
	param0, 
	param1
	);
	ld.param.b32 	%r137, [retval0];
	} // callseq 51
	st.local.v2.u32 	[%rd2], {%r22, %r28};
	mov.b32 	%r139, 48;
	st.local.u32 	[%rd2+8], %r139;
	{ // callseq 52, 0
	.param .b64 param0;
	st.param.b64 	[param0], %rd4;
	.param .b64 param1;
	st.param.b64 	[param1], %rd1;
	.param .b32 retval0;
	call.uni (retval0), 
	vprintf, 
	(
	param0, 
	param1
	);
	ld.param.b32 	%r140, [retval0];
	} // callseq 52
	st.local.v2.u32 	[%rd2], {%r22, %r31};
	mov.b32 	%r142, 54;
	st.local.u32 	[%rd2+8], %r142;
	{ // callseq 53, 0
	.param .b64 param0;
	st.param.b64 	[param0], %rd4;
	.param .b64 param1;
	st.param.b64 	[param1], %rd1;
	.param .b32 retval0;
	call.uni (retval0), 
	vprintf, 
	(
	param0, 
	param1
	);
	ld.param.b32 	%r143, [retval0];
	} // callseq 53
	st.local.v2.u32 	[%rd2], {%r25, %r7};
	st.local.u32 	[%rd2+8], %r25;
	{ // callseq 54, 0
	.param .b64 param0;
	st.param.b64 	[param0], %rd4;
	.param .b64 param1;
	st.param.b64 	[param1], %rd1;
	.param .b32 retval0;
	call.uni (retval0), 
	vprintf, 
	(
	param0, 
	param1
	);
	ld.param.b32 	%r145, [retval0];
	} // callseq 54
	st.local.v2.u32 	[%rd2], {%r25, %r10};
	st.local.u32 	[%rd2+8], %r48;
	{ // callseq 55, 0
	.param .b64 param0;
	st.param.b64 	[param0], %rd4;
	.param .b64 param1;
	st.param.b64 	[param1], %rd1;
	.param .b32 retval0;
	call.uni (retval0), 
	vprintf, 
	(
	param0, 
	param1
	);
	ld.param.b32 	%r147, [retval0];
	} // callseq 55
	st.local.v2.u32 	[%rd2], {%r25, %r13};
	st.local.u32 	[%rd2+8], %r70;
	{ // callseq 56, 0
	.param .b64 param0;
	st.param.b64 	[param0], %rd4;
	.param .b64 param1;
	st.param.b64 	[param1], %rd1;
	.param .b32 retval0;
	call.uni (retval0), 
	vprintf, 
	(
	param0, 
	param1
	);
	ld.param.b32 	%r149, [retval0];
	} // callseq 56
	st.local.v2.u32 	[%rd2], {%r25, %r16};
	st.local.u32 	[%rd2+8], %r92;
	{ // callseq 57, 0
	.param .b64 param0;
	st.param.b64 	[param0], %rd4;
	.param .b64 param1;
	st.param.b64 	[param1], %rd1;
	.param .b32 retval0;
	call.uni (retval0), 
	vprintf, 
	(
	param0, 
	param1
	);
	ld.param.b32 	%r151, [retval0];
	} // callseq 57
	st.local.v2.u32 	[%rd2], {%r25, %r19};
	st.local.u32 	[%rd2+8], %r115;
	{ // callseq 58, 0
	.param .b64 param0;
	st.param.b64 	[param0], %rd4;
	.param .b64 param1;
	st.param.b64 	[param1], %rd1;
	.param .b32 retval0;
	call.uni (retval0), 
	vprintf, 
	(
	param0, 
	param1
	);
	ld.param.b32 	%r153, [retval0];
	} // callseq 58
	st.local.v2.u32 	[%rd2], {%r25, %r22};
	st.local.u32 	[%rd2+8], %r136;
	{ // callseq 59, 0
	.param .b64 param0;
	st.param.b64 	[param0], %rd4;
	.param .b64 param1;
	st.param.b64 	[param1], %rd1;
	.param .b32 retval0;
	call.uni (retval0), 
	vprintf, 
	(
	param0, 
	param1
	);
	ld.param.b32 	%r155, [retval0];
	} // callseq 59
	st.local.v2.u32 	[%rd2], {%r25, %r25};
	mov.b32 	%r157, 49;
	st.local.u32 	[%rd2+8], %r157;
	{ // callseq 60, 0
	.param .b64 param0;
	st.param.b64 	[param0], %rd4;
	.param .b64 param1;
	st.param.b64 	[param1], %rd1;
	.param .b32 retval0;
	call.uni (retval0), 
	vprintf, 
	(
	param0, 
	param1
	);
	ld.param.b32 	%r158, [retval0];
	} // callseq 60
	st.local.v2.u32 	[%rd2], {%r25, %r28};
	mov.b32 	%r160, 56;
	st.local.u32 	[%rd2+8], %r160;
	{ // callseq 61, 0
	.param .b64 param0;
	st.param.b64 	[param0], %rd4;
	.param .b64 param1;
	st.param.b64 	[param1], %rd1;
	.param .b32 retval0;
	call.uni (retval0), 
	vprintf, 
	(
	param0, 
	param1
	);
	ld.param.b32 	%r161, [retval0];
	} // callseq 61
	st.local.v2.u32 	[%rd2], {%r25, %r31};
	mov.b32 	%r163, 63;
	st.local.u32 	[%rd2+8], %r163;
	{ // callseq 62, 0
	.param .b64 param0;
	st.param.b64 	[param0], %rd4;
	.param .b64 param1;
	st.param.b64 	[param1], %rd1;
	.param .b32 retval0;
	call.uni (retval0), 
	vprintf, 
	(
	param0, 
	param1
	);
	ld.param.b32 	%r164, [retval0];
	} // callseq 62
	st.local.v2.u32 	[%rd2], {%r28, %r7};
	st.local.u32 	[%rd2+8], %r28;
	{ // callseq 63, 0
	.param .b64 param0;
	st.param.b64 	[param0], %rd4;
	.param .b64 param1;
	st.param.b64 	[param1], %rd1;
	.param .b32 retval0;
	call.uni (retval0), 
	vprintf, 
	(
	param0, 
	param1
	);
	ld.param.b32 	%r166, [retval0];
	} // callseq 63
	st.local.v2.u32 	[%rd2], {%r28, %r10};
	st.local.u32 	[%rd2+8], %r51;
	{ // callseq 64, 0
	.param .b64 param0;
	st.param.b64 	[param0], %rd4;
	.param .b64 param1;
	st.param.b64 	[param1], %rd1;
	.param .b32 retval0;
	call.uni (retval0), 
	vprintf, 
	(
	param0, 
	param1
	);
	ld.param.b32 	%r168, [retval0];
	} // callseq 64
	st.local.v2.u32 	[%rd2], {%r28, %r13};
	st.local.u32 	[%rd2+8], %r73;
	{ // callseq 65, 0
	.param .b64 param0;
	st.param.b64 	[param0], %rd4;
	.param .b64 param1;
	st.param.b64 	[param1], %rd1;
	.param .b32 retval0;
	call.uni (retval0), 
	vprintf, 
	(
	param0, 
	param1
	);
	ld.param.b32 	%r170, [retval0];
	} // callseq 65
	st.local.v2.u32 	[%rd2], {%r28, %r16};
	st.local.u32 	[%rd2+8], %r95;
	{ // callseq 66, 0
	.param .b64 param0;
	st.param.b64 	[param0], %rd4;
	.param .b64 param1;
	st.param.b64 	[param1], %rd1;
	.param .b32 retval0;
	call.uni (retval0), 
	vprintf, 
	(
	param0, 
	param1
	);
	ld.param.b32 	%r172, [retval0];
	} // callseq 66
	st.local.v2.u32 	[%rd2], {%r28, %r19};
	st.local.u32 	[%rd2+8], %r118;
	{ // callseq 67, 0
	.param .b64 param0;
	st.param.b64 	[param0], %rd4;
	.param .b64 param1;
	st.param.b64 	[param1], %rd1;
	.param .b32 retval0;
	call.uni (retval0), 
	vprintf, 
	(
	param0, 
	param1
	);
	ld.param.b32 	%r174, [retval0];
	} // callseq 67
	st.local.v2.u32 	[%rd2], {%r28, %r22};
	st.local.u32 	[%rd2+8], %r139;
	{ // callseq 68, 0
	.param .b64 param0;
	st.param.b64 	[param0], %rd4;
	.param .b64 param1;
	st.param.b64 	[param1], %rd1;
	.param .b32 retval0;
	call.uni (retval0), 
	vprintf, 
	(
	param0, 
	param1
	);
	ld.param.b32 	%r176, [retval0];
	} // callseq 68
	st.local.v2.u32 	[%rd2], {%r28, %r25};
	st.local.u32 	[%rd2+8], %r160;
	{ // callseq 69, 0
	.param .b64 param0;
	st.param.b64 	[param0], %rd4;
	.param .b64 param1;
	st.param.b64 	[param1], %rd1;
	.param .b32 retval0;
	call.uni (retval0), 
	vprintf, 
	(
	param0, 
	param1
	);
	ld.param.b32 	%r178, [retval0];
	} // callseq 69
	st.local.v2.u32 	[%rd2], {%r28, %r28};
	mov.b32 	%r180, 64;
	st.local.u32 	[%rd2+8], %r180;
	{ // callseq 70, 0
	.param .b64 param0;
	st.param.b64 	[param0], %rd4;
	.param .b64 param1;
	st.param.b64 	[param1], %rd1;
	.param .b32 retval0;
	call.uni (retval0), 
	vprintf, 
	(
	param0, 
	param1
	);
	ld.param.b32 	%r181, [retval0];
	} // callseq 70
	st.local.v2.u32 	[%rd2], {%r28, %r31};
	mov.b32 	%r183, 72;
	st.local.u32 	[%rd2+8], %r183;
	{ // callseq 71, 0
	.param .b64 param0;
	st.param.b64 	[param0], %rd4;
	.param .b64 param1;
	st.param.b64 	[param1], %rd1;
	.param .b32 retval0;
	call.uni (retval0), 
	vprintf, 
	(
	param0, 
	param1
	);
	ld.param.b32 	%r184, [retval0];
	} // callseq 71
	st.local.v2.u32 	[%rd2], {%r31, %r7};
	st.local.u32 	[%rd2+8], %r31;
	{ // callseq 72, 0
	.param .b64 param0;
	st.param.b64 	[param0], %rd4;
	.param .b64 param1;
	st.param.b64 	[param1], %rd1;
	.param .b32 retval0;
	call.uni (retval0), 
	vprintf, 
	(
	param0, 
	param1
	);
	ld.param.b32 	%r186, [retval0];
	} // callseq 72
	st.local.v2.u32 	[%rd2], {%r31, %r10};
	st.local.u32 	[%rd2+8], %r54;
	{ // callseq 73, 0
	.param .b64 param0;
	st.param.b64 	[param0], %rd4;
	.param .b64 param1;
	st.param.b64 	[param1], %rd1;
	.param .b32 retval0;
	call.uni (retval0), 
	vprintf, 
	(
	param0, 
	param1
	);
	ld.param.b32 	%r188, [retval0];
	} // callseq 73
	st.local.v2.u32 	[%rd2], {%r31, %r13};
	st.local.u32 	[%rd2+8], %r76;
	{ // callseq 74, 0
	.param .b64 param0;
	st.param.b64 	[param0], %rd4;
	.param .b64 param1;
	st.param.b64 	[param1], %rd1;
	.param .b32 retval0;
	call.uni (retval0), 
	vprintf, 
	(
	param0, 
	param1
	);
	ld.param.b32 	%r190, [retval0];
	} // callseq 74
	st.local.v2.u32 	[%rd2], {%r31, %r16};
	st.local.u32 	[%rd2+8], %r98;
	{ // callseq 75, 0
	.param .b64 param0;
	st.param.b64 	[param0], %rd4;
	.param .b64 param1;
	st.param.b64 	[param1], %rd1;
	.param .b32 retval0;
	call.uni (retval0), 
	vprintf, 
	(
	param0, 
	param1
	);
	ld.param.b32 	%r192, [retval0];
	} // callseq 75
	st.local.v2.u32 	[%rd2], {%r31, %r19};
	st.local.u32 	[%rd2+8], %r121;
	{ // callseq 76, 0
	.param .b64 param0;
	st.param.b64 	[param0], %rd4;
	.param .b64 param1;
	st.param.b64 	[param1], %rd1;
	.param .b32 retval0;
	call.uni (retval0), 
	vprintf, 
	(
	param0, 
	param1
	);
	ld.param.b32 	%r194, [retval0];
	} // callseq 76
	st.local.v2.u32 	[%rd2], {%r31, %r22};
	st.local.u32 	[%rd2+8], %r142;
	{ // callseq 77, 0
	.param .b64 param0;
	st.param.b64 	[param0], %rd4;
	.param .b64 param1;
	st.param.b64 	[param1], %rd1;
	.param .b32 retval0;
	call.uni (retval0), 
	vprintf, 
	(
	param0, 
	param1
	);
	ld.param.b32 	%r196, [retval0];
	} // callseq 77
	st.local.v2.u32 	[%rd2], {%r31, %r25};
	st.local.u32 	[%rd2+8], %r163;
	{ // callseq 78, 0
	.param .b64 param0;
	st.param.b64 	[param0], %rd4;
	.param .b64 param1;
	st.param.b64 	[param1], %rd1;
	.param .b32 retval0;
	call.uni (retval0), 
	vprintf, 
	(
	param0, 
	param1
	);
	ld.param.b32 	%r198, [retval0];
	} // callseq 78
	st.local.v2.u32 	[%rd2], {%r31, %r28};
	st.local.u32 	[%rd2+8], %r183;
	{ // callseq 79, 0
	.param .b64 param0;
	st.param.b64 	[param0], %rd4;
	.param .b64 param1;
	st.param.b64 	[param1], %rd1;
	.param .b32 retval0;
	call.uni (retval0), 
	vprintf, 
	(
	param0, 
	param1
	);
	ld.param.b32 	%r200, [retval0];
	} // callseq 79
	st.local.v2.u32 	[%rd2], {%r31, %r31};
	mov.b32 	%r202, 81;
	st.local.u32 	[%rd2+8], %r202;
	{ // callseq 80, 0
	.param .b64 param0;
	st.param.b64 	[param0], %rd4;
	.param .b64 param1;
	st.param.b64 	[param1], %rd1;
	.param .b32 retval0;
	call.uni (retval0), 
	vprintf, 
	(
	param0, 
	param1
	);
	ld.param.b32 	%r203, [retval0];
	} // callseq 80
$L__BB0_2:
	ret;

}


// ===== COMPILED SASS (sm_100) =====

	.target	sm_100

	.elftype	@"ET_EXEC"


//--------------------- .note.nv.tkinfo           --------------------------
	.section	.note.nv.tkinfo,"",@"SHT_NOTE"
	.sectionflags	@"SHF_NOTE_NV_TKINFO"
	.tkinfo
        /*0018*/ 	.word	0x00000002
        /*0030*/ 	.string	""
        /*0030*/ 	.string	"ptxas"
        /*0030*/ 	.string	"Cuda compilation tools, release 13.0, V13.0.88"
        /*0030*/ 	.string	"Build cuda_13.0.r13.0/compiler.36424714_0"
        /*0030*/ 	.string	"-arch sm_100 -m 64 "



//--------------------- .note.nv.cuinfo           --------------------------
	.section	.note.nv.cuinfo,"",@"SHT_NOTE"
	.sectionflags	@"SHF_NOTE_NV_CUINFO"
        /*0018*/ 	.short	0x0002
        /*001a*/ 	.short	0x0064
        /*001c*/ 	.short	0x0082
	.zero		2


//--------------------- .nv.info                  --------------------------
	.section	.nv.info,"",@"SHT_CUDA_INFO"
	.align	4


	//----- nvinfo : EIATTR_REGCOUNT
	.align		4
        /*0000*/ 	.byte	0x04, 0x2f
        /*0002*/ 	.short	(.L_2 - .L_1)
	.align		4
.L_1:
        /*0004*/ 	.word	index@(_Z11print_tableii)
        /*0008*/ 	.word	0x00000018


	//----- nvinfo : EIATTR_FRAME_SIZE
	.align		4
.L_2:
        /*000c*/ 	.byte	0x04, 0x11
        /*000e*/ 	.short	(.L_4 - .L_3)
	.align		4
.L_3:
        /*0010*/ 	.word	index@(_Z11print_tableii)
        /*0014*/ 	.word	0x00000010


	//----- nvinfo : EIATTR_MIN_STACK_SIZE
	.align		4
.L_4:
        /*0018*/ 	.byte	0x04, 0x12
        /*001a*/ 	.short	(.L_6 - .L_5)
	.align		4
.L_5:
        /*001c*/ 	.word	index@(_Z11print_tableii)
        /*0020*/ 	.word	0x00000010
.L_6:


//--------------------- .nv.compat                --------------------------
	.section	.nv.compat,"",@"SHT_CUDA_COMPAT_INFO"
	.align	4
        /*0000*/ 	.byte	0x02, 0x09, 0x00, 0x00, 0x02, 0x02, 0x01, 0x00, 0x02, 0x05, 0x05, 0x00, 0x03, 0x07, 0x01, 0x01
        /*0010*/ 	.byte	0x02, 0x03, 0x00, 0x00, 0x02, 0x06, 0x01, 0x00, 0x04, 0x0b, 0x08, 0x00, 0x09, 0x00, 0x00, 0x00
        /*0020*/ 	.byte	0x00, 0x00, 0x00, 0x00


//--------------------- .nv.info._Z11print_tableii --------------------------
	.section	.nv.info._Z11print_tableii,"",@"SHT_CUDA_INFO"
	.sectionflags	@""
	.align	4


	//----- nvinfo : EIATTR_CUDA_API_VERSION
	.align		4
        /*0000*/ 	.byte	0x04, 0x37
        /*0002*/ 	.short	(.L_8 - .L_7)
.L_7:
        /*0004*/ 	.word	0x00000082


	//----- nvinfo : EIATTR_KPARAM_INFO
	.align		4
.L_8:
        /*0008*/ 	.byte	0x04, 0x17
        /*000a*/ 	.short	(.L_10 - .L_9)
.L_9:
        /*000c*/ 	.word	0x00000000
        /*0010*/ 	.short	0x0001
        /*0012*/ 	.short	0x0004
        /*0014*/ 	.byte	0x00, 0xf0, 0x11, 0x00


	//----- nvinfo : EIATTR_KPARAM_INFO
	.align		4
.L_10:
        /*0018*/ 	.byte	0x04, 0x17
        /*001a*/ 	.short	(.L_12 - .L_11)
.L_11:
        /*001c*/ 	.word	0x00000000
        /*0020*/ 	.short	0x0000
        /*0022*/ 	.short	0x0000
        /*0024*/ 	.byte	0x00, 0xf0, 0x11, 0x00


	//----- nvinfo : EIATTR_SPARSE_MMA_MASK
	.align		4
.L_12:
        /*0028*/ 	.byte	0x03, 0x50
        /*002a*/ 	.short	0x0000


	//----- nvinfo : EIATTR_MAXREG_COUNT
	.align		4
        /*002c*/ 	.byte	0x03, 0x1b
        /*002e*/ 	.short	0x00ff


	//----- nvinfo : EIATTR_EXTERNS
	.align		4
        /*0030*/ 	.byte	0x04, 0x0f
        /*0032*/ 	.short	(.L_14 - .L_13)


	//   ....[0]....
	.align		4
.L_13:
        /*0034*/ 	.word	index@(vprintf)


	//----- nvinfo : EIATTR_MERCURY_ISA_VERSION
	.align		4
.L_14:
        /*0038*/ 	.byte	0x03, 0x5f
        /*003a*/ 	.short	0x0101


	//----- nvinfo : EIATTR_VRC_CTA_INIT_COUNT
	.align		4
        /*003c*/ 	.byte	0x02, 0x4a
	.zero		1
	.zero		1


	//----- nvinfo : EIATTR_SYSCALL_OFFSETS
	.align		4
        /*0040*/ 	.byte	0x04, 0x46
        /*0042*/ 	.short	(.L_16 - .L_15)


	//   ....[0]....
.L_15:
        /*0044*/ 	.word	0x000001a0


	//   ....[1]....
        /*0048*/ 	.word	0x00000260


	//   ....[2]....
        /*004c*/ 	.word	0x00000320


	//   ....[3]....
        /*0050*/ 	.word	0x000003e0


	//   ....[4]....
        /*0054*/ 	.word	0x000004a0


	//   ....[5]....
        /*0058*/ 	.word	0x00000560


	//   ....[6]....
        /*005c*/ 	.word	0x00000620


	//   ....[7]....
        /*0060*/ 	.word	0x000006e0


	//   ....[8]....
        /*0064*/ 	.word	0x000007a0


	//   ....[9]....
        /*0068*/ 	.word	0x00000870


	//   ....[10]....
        /*006c*/ 	.word	0x00000940


	//   ....[11]....
        /*0070*/ 	.word	0x00000a10


	//   ....[12]....
        /*0074*/ 	.word	0x00000ae0


	//   ....[13]....
        /*0078*/ 	.word	0x00000bb0


	//   ....[14]....
        /*007c*/ 	.word	0x00000c80


	//   ....[15]....
        /*0080*/ 	.word	0x00000d50


	//   ....[16]....
        /*0084*/ 	.word	0x00000e20


	//   ....[17]....
        /*0088*/ 	.word	0x00000ef0


	//   ....[18]....
        /*008c*/ 	.word	0x00000fc0


	//   ....[19]....
        /*0090*/ 	.word	0x00001090


	//   ....[20]....
        /*0094*/ 	.word	0x00001160


	//   ....[21]....
        /*0098*/ 	.word	0x00001230


	//   ....[22]....
        /*009c*/ 	.word	0x00001300


	//   ....[23]....
        /*00a0*/ 	.word	0x000013d0


	//   ....[24]....
        /*00a4*/ 	.word	0x000014a0


	//   ....[25]....
        /*00a8*/ 	.word	0x00001570


	//   ....[26]....
        /*00ac*/ 	.word	0x00001640


	//   ....[27]....
        /*00b0*/ 	.word	0x00001710


	//   ....[28]....
        /*00b4*/ 	.word	0x000017e0


	//   ....[29]....
        /*00b8*/ 	.word	0x000018b0


	//   ....[30]....
        /*00bc*/ 	.word	0x00001980


	//   ....[31]....
        /*00c0*/ 	.word	0x00001a50


	//   ....[32]....
        /*00c4*/ 	.word	0x00001b20


	//   ....[33]....
        /*00c8*/ 	.word	0x00001bf0


	//   ....[34]....
        /*00cc*/ 	.word	0x00001cc0


	//   ....[35]....
        /*00d0*/ 	.word	0x00001d90


	//   ....[36]....
        /*00d4*/ 	.word	0x00001e60


	//   ....[37]....
        /*00d8*/ 	.word	0x00001f30


	//   ....[38]....
        /*00dc*/ 	.word	0x00002000


	//   ....[39]....
        /*00e0*/ 	.word	0x000020d0


	//   ....[40]....
        /*00e4*/ 	.word	0x000021a0


	//   ....[41]....
        /*00e8*/ 	.word	0x00002270


	//   ....[42]....
        /*00ec*/ 	.word	0x00002340


	//   ....[43]....
        /*00f0*/ 	.word	0x00002410


	//   ....[44]....
        /*00f4*/ 	.word	0x000024e0


	//   ....[45]....
        /*00f8*/ 	.word	0x000025b0


	//   ....[46]....
        /*00fc*/ 	.word	0x00002680


	//   ....[47]....
        /*0100*/ 	.word	0x00002750


	//   ....[48]....
        /*0104*/ 	.word	0x00002820


	//   ....[49]....
        /*0108*/ 	.word	0x000028f0


	//   ....[50]....
        /*010c*/ 	.word	0x000029c0


	//   ....[51]....
        /*0110*/ 	.word	0x00002a90


	//   ....[52]....
        /*0114*/ 	.word	0x00002b60


	//   ....[53]....
        /*0118*/ 	.word	0x00002c30


	//   ....[54]....
        /*011c*/ 	.word	0x00002d00


	//   ....[55]....
        /*0120*/ 	.word	0x00002dd0


	//   ....[56]....
        /*0124*/ 	.word	0x00002ea0


	//   ....[57]....
        /*0128*/ 	.word	0x00002f70


	//   ....[58]....
        /*012c*/ 	.word	0x00003040


	//   ....[59]....
        /*0130*/ 	.word	0x00003110


	//   ....[60]....
        /*0134*/ 	.word	0x000031e0


	//   ....[61]....
        /*0138*/ 	.word	0x000032b0


	//   ....[62]....
        /*013c*/ 	.word	0x00003380


	//   ....[63]....
        /*0140*/ 	.word	0x00003450


	//   ....[64]....
        /*0144*/ 	.word	0x00003520


	//   ....[65]....
        /*0148*/ 	.word	0x000035f0


	//   ....[66]....
        /*014c*/ 	.word	0x000036c0


	//   ....[67]....
        /*0150*/ 	.word	0x00003790


	//   ....[68]....
        /*0154*/ 	.word	0x00003860


	//   ....[69]....
        /*0158*/ 	.word	0x00003930


	//   ....[70]....
        /*015c*/ 	.word	0x00003a00


	//   ....[71]....
        /*0160*/ 	.word	0x00003ad0


	//   ....[72]....
        /*0164*/ 	.word	0x00003ba0


	//   ....[73]....
        /*0168*/ 	.word	0x00003c70


	//   ....[74]....
        /*016c*/ 	.word	0x00003d40


	//   ....[75]....
        /*0170*/ 	.word	0x00003e10


	//   ....[76]....
        /*0174*/ 	.word	0x00003ee0


	//   ....[77]....
        /*0178*/ 	.word	0x00003fb0


	//   ....[78]....
        /*017c*/ 	.word	0x00004080


	//   ....[79]....
        /*0180*/ 	.word	0x00004150


	//   ....[80]....
        /*0184*/ 	.word	0x00004220


	//----- nvinfo : EIATTR_EXIT_INSTR_OFFSETS
	.align		4
.L_16:
        /*0188*/ 	.byte	0x04, 0x1c
        /*018a*/ 	.short	(.L_18 - .L_17)


	//   ....[0]....
.L_17:
        /*018c*/ 	.word	0x000000d0


	//   ....[1]....
        /*0190*/ 	.word	0x00004230


	//----- nvinfo : EIATTR_CRS_STACK_SIZE
	.align		4
.L_18:
        /*0194*/ 	.byte	0x04, 0x1e
        /*0196*/ 	.short	(.L_20 - .L_19)
.L_19:
        /*0198*/ 	.word	0x00000000


	//----- nvinfo : EIATTR_CBANK_PARAM_SIZE
	.align		4
.L_20:
        /*019c*/ 	.byte	0x03, 0x19
        /*019e*/ 	.short	0x0008


	//----- nvinfo : EIATTR_PARAM_CBANK
	.align		4
        /*01a0*/ 	.byte	0x04, 0x0a
        /*01a2*/ 	.short	(.L_22 - .L_21)
	.align		4
.L_21:
        /*01a4*/ 	.word	index@(.nv.constant0._Z11print_tableii)
        /*01a8*/ 	.short	0x0380
        /*01aa*/ 	.short	0x0008


	//----- nvinfo : EIATTR_SW_WAR
	.align		4
.L_22:
        /*01ac*/ 	.byte	0x04, 0x36
        /*01ae*/ 	.short	(.L_24 - .L_23)
.L_23:
        /*01b0*/ 	.word	0x00000008
.L_24:


//--------------------- .nv.callgraph             --------------------------
	.section	.nv.callgraph,"",@"SHT_CUDA_CALLGRAPH"
	.align	4
	.sectionentsize	8
	.align		4
        /*0000*/ 	.word	0x00000000
	.align		4
        /*0004*/ 	.word	0xffffffff
	.align		4
        /*0008*/ 	.word	index@(_Z11print_tableii)
	.align		4
        /*000c*/ 	.word	index@(vprintf)
	.align		4
        /*0010*/ 	.word	0x00000000
	.align		4
        /*0014*/ 	.word	0xfffffffe
	.align		4
        /*0018*/ 	.word	0x00000000
	.align		4
        /*001c*/ 	.word	0xfffffffd
	.align		4
        /*0020*/ 	.word	0x00000000
	.align		4
        /*0024*/ 	.word	0xfffffffc


//--------------------- .nv.constant4             --------------------------
	.section	.nv.constant4,"a",@progbits
	.align	8
	.align		8
.nv.constant4:
        /*0000*/ 	.dword	vprintf
	.align		8
        /*0008*/ 	.dword	$str


//--------------------- .text._Z11print_tableii   --------------------------
	.section	.text._Z11print_tableii,"ax",@progbits
	.align	128
        .global         _Z11print_tableii
        .type           _Z11print_tableii,@function
        .size           _Z11print_tableii,(.L_x_82 - _Z11print_tableii)
        .other          _Z11print_tableii,@"STO_CUDA_ENTRY STV_DEFAULT"
_Z11print_tableii:
.text._Z11print_tableii:
[----:B------:R-:W0:Y:S01]  /*0000*/  LDC R1, c[0x0][0x37c] ;  /* 0x0000df00ff017b82 */ /* 0x000e220000000800 */
[----:B------:R-:W1:Y:S01]  /*0010*/  S2R R0, SR_TID.X ;  /* 0x0000000000007919 */ /* 0x000e620000002100 */
[----:B------:R-:W2:Y:S06]  /*0020*/  LDCU UR5, c[0x0][0x2fc] ;  /* 0x00005f80ff0577ac */ /* 0x000eac0008000800 */
[----:B------:R-:W1:Y:S01]  /*0030*/  S2UR UR6, SR_CTAID.X ;  /* 0x00000000000679c3 */ /* 0x000e620000002500 */
[----:B0-----:R-:W-:Y:S01]  /*0040*/  VIADD R1, R1, 0xfffffff0 ;  /* 0xfffffff001017836 */ /* 0x001fe20000000000 */
[----:B------:R-:W0:Y:S01]  /*0050*/  LDCU.64 UR8, c[0x0][0x380] ;  /* 0x00007000ff0877ac */ /* 0x000e220008000a00 */
[----:B------:R-:W3:Y:S05]  /*0060*/  LDCU UR4, c[0x0][0x2f8] ;  /* 0x00005f00ff0477ac */ /* 0x000eea0008000800 */
[----:B------:R-:W1:Y:S01]  /*0070*/  LDC R3, c[0x0][0x360] ;  /* 0x0000d800ff037b82 */ /* 0x000e620000000800 */
[----:B---3--:R-:W-:-:S05]  /*0080*/  IADD3 R2, P1, PT, R1, UR4, RZ ;  /* 0x0000000401027c10 */ /* 0x008fca000ff3e0ff */
[----:B--2---:R-:W-:Y:S02]  /*0090*/  IMAD.X R16, RZ, RZ, UR5, P1 ;  /* 0x00000005ff107e24 */ /* 0x004fe400088e06ff */
[----:B-1----:R-:W-:-:S05]  /*00a0*/  IMAD R0, R3, UR6, R0 ;  /* 0x0000000603007c24 */ /* 0x002fca000f8e0200 */
[----:B0-----:R-:W-:-:S04]  /*00b0*/  ISETP.GT.AND P0, PT, R0, UR9, PT ;  /* 0x0000000900007c0c */ /* 0x001fc8000bf04270 */
[----:B------:R-:W-:-:S13]  /*00c0*/  ISETP.LT.OR P0, PT, R0, UR8, P0 ;  /* 0x0000000800007c0c */ /* 0x000fda0008701670 */
[----:B------:R-:W-:Y:S05]  /*00d0*/  @P0 EXIT ;  /* 0x000000000000094d */ /* 0x000fea0003800000 */
[----:B------:R-:W-:Y:S02]  /*00e0*/  HFMA2 R10, -RZ, RZ, 0, 5.9604644775390625e-08 ;  /* 0x00000001ff0a7431 */ /* 0x000fe400000001ff */
[----:B------:R-:W-:Y:S01]  /*00f0*/  IMAD.MOV.U32 R11, RZ, RZ, 0x1 ;  /* 0x00000001ff0b7424 */ /* 0x000fe200078e00ff */
[----:B------:R-:W-:Y:S01]  /*0100*/  MOV R17, 0x0 ;  /* 0x0000000000117802 */ /* 0x000fe20000000f00 */
[----:B------:R-:W0:Y:S01]  /*0110*/  LDCU.64 UR4, c[0x4][0x8] ;  /* 0x01000100ff0477ac */ /* 0x000e220008000a00 */
[----:B------:R-:W-:Y:S02]  /*0120*/  IMAD.MOV.U32 R6, RZ, RZ, R2 ;  /* 0x000000ffff067224 */ /* 0x000fe400078e0002 */
[----:B------:R1:W2:Y:S01]  /*0130*/  LDC.64 R8, c[0x4][R17] ;  /* 0x0100000011087b82 */ /* 0x0002a20000000a00 */
[----:B------:R1:W-:Y:S01]  /*0140*/  STL.64 [R1], R10 ;  /* 0x0000000a01007387 */ /* 0x0003e20000100a00 */
[----:B------:R-:W-:-:S03]  /*0150*/  IMAD.MOV.U32 R7, RZ, RZ, R16 ;  /* 0x000000ffff077224 */ /* 0x000fc600078e0010 */
[----:B------:R1:W-:Y:S01]  /*0160*/  STL [R1+0x8], R10 ;  /* 0x0000080a01007387 */ /* 0x0003e20000100800 */
[----:B0-----:R-:W-:Y:S01]  /*0170*/  IMAD.U32 R4, RZ, RZ, UR4 ;  /* 0x00000004ff047e24 */ /* 0x001fe2000f8e00ff */
[----:B-1----:R-:W-:-:S07]  /*0180*/  MOV R5, UR5 ;  /* 0x0000000500057c02 */ /* 0x002fce0008000f00 */
[----:B------:R-:W-:-:S07]  /*0190*/  LEPC R20, `(.L_x_0) ;  /* 0x000000001014794e */ /* 0x000fce0000000000 */
[----:B--2---:R-:W-:Y:S05]  /*01a0*/  CALL.ABS.NOINC R8 ;  /* 0x0000000008007343 */ /* 0x004fea0003c00000 */
.L_x_0:
[----:B------:R-:W-:Y:S02]  /*01b0*/  HFMA2 R8, -RZ, RZ, 0, 5.9604644775390625e-08 ;  /* 0x00000001ff087431 */ /* 0x000fe400000001ff */
[----:B------:R-:W-:Y:S01]  /*01c0*/  IMAD.MOV.U32 R9, RZ, RZ, 0x2 ;  /* 0x00000002ff097424 */ /* 0x000fe200078e00ff */
[----:B------:R0:W1:Y:S01]  /*01d0*/  LDC.64 R10, c[0x4][R17] ;  /* 0x01000000110a7b82 */ /* 0x0000620000000a00 */
[----:B------:R-:W2:Y:S01]  /*01e0*/  LDCU.64 UR4, c[0x4][0x8] ;  /* 0x01000100ff0477ac */ /* 0x000ea20008000a00 */
[----:B------:R-:W-:Y:S02]  /*01f0*/  IMAD.MOV.U32 R6, RZ, RZ, R2 ;  /* 0x000000ffff067224 */ /* 0x000fe400078e0002 */
[----:B------:R0:W-:Y:S01]  /*0200*/  STL [R1+0x8], R9 ;  /* 0x0000080901007387 */ /* 0x0001e20000100800 */
[----:B------:R-:W-:-:S03]  /*0210*/  IMAD.MOV.U32 R7, RZ, RZ, R16 ;  /* 0x000000ffff077224 */ /* 0x000fc600078e0010 */
[----:B------:R0:W-:Y:S01]  /*0220*/  STL.64 [R1], R8 ;  /* 0x0000000801007387 */ /* 0x0001e20000100a00 */
[----:B--2---:R-:W-:Y:S01]  /*0230*/  IMAD.U32 R4, RZ, RZ, UR4 ;  /* 0x00000004ff047e24 */ /* 0x004fe2000f8e00ff */
[----:B0-----:R-:W-:-:S07]  /*0240*/  MOV R5, UR5 ;  /* 0x0000000500057c02 */ /* 0x001fce0008000f00 */
[----:B------:R-:W-:-:S07]  /*0250*/  LEPC R20, `(.L_x_1) ;  /* 0x000000001014794e */ /* 0x000fce0000000000 */
[----:B-1----:R-:W-:Y:S05]  /*0260*/  CALL.ABS.NOINC R10 ;  /* 0x000000000a007343 */ /* 0x002fea0003c00000 */
.L_x_1:
        /* <DEDUP_REMOVED lines=12> */
.L_x_2:
        /* <DEDUP_REMOVED lines=12> */
.L_x_3:
        /* <DEDUP_REMOVED lines=12> */
.L_x_4:
        /* <DEDUP_REMOVED lines=12> */
.L_x_5:
        /* <DEDUP_REMOVED lines=12> */
.L_x_6:
        /* <DEDUP_REMOVED lines=12> */
.L_x_7:
        /* <DEDUP_REMOVED lines=12> */
.L_x_8:
[----:B------:R-:W-:Y:S02]  /*07b0*/  HFMA2 R8, -RZ, RZ, 0, 1.1920928955078125e-07 ;  /* 0x00000002ff087431 */ /* 0x000fe400000001ff */
[----:B------:R-:W-:Y:S01]  /*07c0*/  IMAD.MOV.U32 R9, RZ, RZ, 0x1 ;  /* 0x00000001ff097424 */ /* 0x000fe200078e00ff */
[----:B------:R0:W1:Y:S01]  /*07d0*/  LDC.64 R10, c[0x4][R17] ;  /* 0x01000000110a7b82 */ /* 0x0000620000000a00 */
[----:B------:R-:W-:Y:S01]  /*07e0*/  IMAD.MOV.U32 R0, RZ, RZ, 0x2 ;  /* 0x00000002ff007424 */ /* 0x000fe200078e00ff */
[----:B------:R-:W2:Y:S01]  /*07f0*/  LDCU.64 UR4, c[0x4][0x8] ;  /* 0x01000100ff0477ac */ /* 0x000ea20008000a00 */
[----:B------:R-:W-:Y:S01]  /*0800*/  IMAD.MOV.U32 R6, RZ, RZ, R2 ;  /* 0x000000ffff067224 */ /* 0x000fe200078e0002 */
[----:B------:R-:W-:Y:S01]  /*0810*/  MOV R7, R16 ;  /* 0x0000001000077202 */ /* 0x000fe20000000f00 */
[----:B------:R0:W-:Y:S04]  /*0820*/  STL.64 [R1], R8 ;  /* 0x0000000801007387 */ /* 0x0001e80000100a00 */
[----:B------:R0:W-:Y:S01]  /*0830*/  STL [R1+0x8], R0 ;  /* 0x0000080001007387 */ /* 0x0001e20000100800 */
[----:B--2---:R-:W-:Y:S01]  /*0840*/  MOV R4, UR4 ;  /* 0x0000000400047c02 */ /* 0x004fe20008000f00 */
[----:B0-----:R-:W-:-:S07]  /*0850*/  IMAD.U32 R5, RZ, RZ, UR5 ;  /* 0x00000005ff057e24 */ /* 0x001fce000f8e00ff */
[----:B------:R-:W-:-:S07]  /*0860*/  LEPC R20, `(.L_x_9) ;  /* 0x000000001014794e */ /* 0x000fce0000000000 */
[----:B-1----:R-:W-:Y:S05]  /*0870*/  CALL.ABS.NOINC R10 ;  /* 0x000000000a007343 */ /* 0x002fea0003c00000 */
.L_x_9:
[----:B------:R-:W-:Y:S02]  /*0880*/  HFMA2 R0, -RZ, RZ, 0, 2.384185791015625e-07 ;  /* 0x00000004ff007431 */ /* 0x000fe400000001ff */
[----:B------:R-:W-:Y:S01]  /*0890*/  IMAD.MOV.U32 R8, RZ, RZ, 0x2 ;  /* 0x00000002ff087424 */ /* 0x000fe200078e00ff */
[----:B------:R0:W1:Y:S01]  /*08a0*/  LDC.64 R10, c[0x4][R17] ;  /* 0x01000000110a7b82 */ /* 0x0000620000000a00 */
[----:B------:R-:W-:Y:S01]  /*08b0*/  IMAD.MOV.U32 R9, RZ, RZ, 0x2 ;  /* 0x00000002ff097424 */ /* 0x000fe200078e00ff */
[----:B------:R-:W2:Y:S01]  /*08c0*/  LDCU.64 UR4, c[0x4][0x8] ;  /* 0x01000100ff0477ac */ /* 0x000ea20008000a00 */
[----:B------:R-:W-:Y:S01]  /*08d0*/  MOV R6, R2 ;  /* 0x0000000200067202 */ /* 0x000fe20000000f00 */
[----:B------:R-:W-:Y:S01]  /*08e0*/  IMAD.MOV.U32 R7, RZ, RZ, R16 ;  /* 0x000000ffff077224 */ /* 0x000fe200078e0010 */
[----:B------:R0:W-:Y:S04]  /*08f0*/  STL [R1+0x8], R0 ;  /* 0x0000080001007387 */ /* 0x0001e80000100800 */
[----:B------:R0:W-:Y:S01]  /*0900*/  STL.64 [R1], R8 ;  /* 0x0000000801007387 */ /* 0x0001e20000100a00 */
[----:B--2---:R-:W-:-:S02]  /*0910*/  IMAD.U32 R4, RZ, RZ, UR4 ;  /* 0x00000004ff047e24 */ /* 0x004fc4000f8e00ff */
[----:B0-----:R-:W-:-:S07]  /*0920*/  IMAD.U32 R5, RZ, RZ, UR5 ;  /* 0x00000005ff057e24 */ /* 0x001fce000f8e00ff */
[----:B------:R-:W-:-:S07]  /*0930*/  LEPC R20, `(.L_x_10) ;  /* 0x000000001014794e */ /* 0x000fce0000000000 */
[----:B-1----:R-:W-:Y:S05]  /*0940*/  CALL.ABS.NOINC R10 ;  /* 0x000000000a007343 */ /* 0x002fea0003c00000 */
.L_x_10:
[----:B------:R-:W-:Y:S02]  /*0950*/  HFMA2 R9, -RZ, RZ, 0, 1.78813934326171875e-07 ;  /* 0x00000003ff097431 */ /* 0x000fe400000001ff */
[----:B------:R-:W-:Y:S01]  /*0960*/  IMAD.MOV.U32 R8, RZ, RZ, 0x2 ;  /* 0x00000002ff087424 */ /* 0x000fe200078e00ff */
[----:B------:R0:W1:Y:S01]  /*0970*/  LDC.64 R10, c[0x4][R17] ;  /* 0x01000000110a7b82 */ /* 0x0000620000000a00 */
[----:B------:R-:W-:Y:S01]  /*0980*/  IMAD.MOV.U32 R0, RZ, RZ, 0x6 ;  /* 0x00000006ff007424 */ /* 0x000fe200078e00ff */
[----:B------:R-:W2:Y:S01]  /*0990*/  LDCU.64 UR4, c[0x4][0x8] ;  /* 0x01000100ff0477ac */ /* 0x000ea20008000a00 */
[----:B------:R-:W-:Y:S01]  /*09a0*/  IMAD.MOV.U32 R6, RZ, RZ, R2 ;  /* 0x000000ffff067224 */ /* 0x000fe200078e0002 */
[----:B------:R0:W-:Y:S01]  /*09b0*/  STL.64 [R1], R8 ;  /* 0x0000000801007387 */ /* 0x0001e20000100a00 */
[----:B------:R-:W-:-:S03]  /*09c0*/  IMAD.MOV.U32 R7, RZ, RZ, R16 ;  /* 0x000000ffff077224 */ /* 0x000fc600078e0010 */
[----:B------:R0:W-:Y:S01]  /*09d0*/  STL [R1+0x8], R0 ;  /* 0x0000080001007387 */ /* 0x0001e20000100800 */
[----:B--2---:R-:W-:Y:S01]  /*09e0*/  IMAD.U32 R4, RZ, RZ, UR4 ;  /* 0x00000004ff047e24 */ /* 0x004fe2000f8e00ff */
[----:B0-----:R-:W-:-:S07]  /*09f0*/  MOV R5, UR5 ;  /* 0x0000000500057c02 */ /* 0x001fce0008000f00 */
[----:B------:R-:W-:-:S07]  /*0a00*/  LEPC R20, `(.L_x_11) ;  /* 0x000000001014794e */ /* 0x000fce0000000000 */
[----:B-1----:R-:W-:Y:S05]  /*0a10*/  CALL.ABS.NOINC R10 ;  /* 0x000000000a007343 */ /* 0x002fea0003c00000 */
.L_x_11:
        /* <DEDUP_REMOVED lines=13> */
.L_x_12:
[----:B------:R-:W-:Y:S02]  /*0af0*/  HFMA2 R0, -RZ, RZ, 0, 5.9604644775390625e-07 ;  /* 0x0000000aff007431 */ /* 0x000fe400000001ff */
        /* <DEDUP_REMOVED lines=12> */
.L_x_13:
[----:B------:R-:W-:Y:S02]  /*0bc0*/  HFMA2 R9, -RZ, RZ, 0, 3.5762786865234375e-07 ;  /* 0x00000006ff097431 */ /* 0x000fe400000001ff */
        /* <DEDUP_REMOVED lines=12> */
.L_x_14:
        /* <DEDUP_REMOVED lines=13> */
.L_x_15:
[----:B------:R-:W-:Y:S02]  /*0d60*/  HFMA2 R0, -RZ, RZ, 0, 9.5367431640625e-07 ;  /* 0x00000010ff007431 */ /* 0x000fe400000001ff */
        /* <DEDUP_REMOVED lines=12> */
.L_x_16:
[----:B------:R-:W-:Y:S02]  /*0e30*/  HFMA2 R9, -RZ, RZ, 0, 5.36441802978515625e-07 ;  /* 0x00000009ff097431 */ /* 0x000fe400000001ff */
        /* <DEDUP_REMOVED lines=12> */
.L_x_17:
[----:B------:R-:W-:Y:S02]  /*0f00*/  HFMA2 R8, -RZ, RZ, 0, 1.78813934326171875e-07 ;  /* 0x00000003ff087431 */ /* 0x000fe400000001ff */
        /* <DEDUP_REMOVED lines=12> */
.L_x_18:
[----:B------:R-:W-:Y:S02]  /*0fd0*/  HFMA2 R0, -RZ, RZ, 0, 3.5762786865234375e-07 ;  /* 0x00000006ff007431 */ /* 0x000fe400000001ff */
        /* <DEDUP_REMOVED lines=12> */
.L_x_19:
        /* <DEDUP_REMOVED lines=13> */
.L_x_20:
        /* <DEDUP_REMOVED lines=13> */
.L_x_21:
[----:B------:R-:W-:Y:S02]  /*1240*/  HFMA2 R0, -RZ, RZ, 0, 8.94069671630859375e-07 ;  /* 0x0000000fff007431 */ /* 0x000fe400000001ff */
        /* <DEDUP_REMOVED lines=12> */
.L_x_22:
        /* <DEDUP_REMOVED lines=13> */
.L_x_23:
        /* <DEDUP_REMOVED lines=13> */
.L_x_24:
[----:B------:R-:W-:Y:S02]  /*14b0*/  HFMA2 R0, -RZ, RZ, 0, 1.430511474609375e-06 ;  /* 0x00000018ff007431 */ /* 0x000fe400000001ff */
        /* <DEDUP_REMOVED lines=12> */
.L_x_25:
        /* <DEDUP_REMOVED lines=13> */
.L_x_26:
[----:B------:R-:W-:Y:S02]  /*1650*/  HFMA2 R8, -RZ, RZ, 0, 2.384185791015625e-07 ;  /* 0x00000004ff087431 */ /* 0x000fe400000001ff */
        /* <DEDUP_REMOVED lines=12> */
.L_x_27:
[----:B------:R-:W-:Y:S02]  /*1720*/  HFMA2 R0, -RZ, RZ, 0, 4.76837158203125e-07 ;  /* 0x00000008ff007431 */ /* 0x000fe400000001ff */
        /* <DEDUP_REMOVED lines=12> */
.L_x_28:
        /* <DEDUP_REMOVED lines=13> */
.L_x_29:
        /* <DEDUP_REMOVED lines=13> */
.L_x_30:
[----:B------:R-:W-:Y:S02]  /*1990*/  HFMA2 R0, -RZ, RZ, 0, 1.1920928955078125e-06 ;  /* 0x00000014ff007431 */ /* 0x000fe400000001ff */
        /* <DEDUP_REMOVED lines=12> */
.L_x_31:
        /* <DEDUP_REMOVED lines=13> */
.L_x_32:
        /* <DEDUP_REMOVED lines=13> */
.L_x_33:
[----:B------:R-:W-:Y:S02]  /*1c00*/  HFMA2 R0, -RZ, RZ, 0, 1.9073486328125e-06 ;  /* 0x00000020ff007431 */ /* 0x000fe400000001ff */
        /* <DEDUP_REMOVED lines=12> */
.L_x_34:
        /* <DEDUP_REMOVED lines=13> */
.L_x_35:
[----:B------:R-:W-:Y:S02]  /*1da0*/  HFMA2 R8, -RZ, RZ, 0, 2.98023223876953125e-07 ;  /* 0x00000005ff087431 */ /* 0x000fe400000001ff */
[----:B------:R-:W-:Y:S01]  /*1db0*/  IMAD.MOV.U32 R9, RZ, RZ, 0x1 ;  /* 0x00000001ff097424 */ /* 0x000fe200078e00ff */
[----:B------:R-:W-:Y:S01]  /*1dc0*/  MOV R0, 0x5 ;  /* 0x0000000500007802 */ /* 0x000fe20000000f00 */
[----:B------:R0:W1:Y:S01]  /*1dd0*/  LDC.64 R10, c[0x4][R17] ;  /* 0x01000000110a7b82 */ /* 0x0000620000000a00 */
[----:B------:R-:W2:Y:S01]  /*1de0*/  LDCU.64 UR4, c[0x4][0x8] ;  /* 0x01000100ff0477ac */ /* 0x000ea20008000a00 */
[----:B------:R-:W-:Y:S01]  /*1df0*/  IMAD.MOV.U32 R6, RZ, RZ, R2 ;  /* 0x000000ffff067224 */ /* 0x000fe200078e0002 */
[----:B------:R-:W-:Y:S01]  /*1e00*/  MOV R7, R16 ;  /* 0x0000001000077202 */ /* 0x000fe20000000f00 */
[----:B------:R0:W-:Y:S04]  /*1e10*/  STL.64 [R1], R8 ;  /* 0x0000000801007387 */ /* 0x0001e80000100a00 */
[----:B------:R0:W-:Y:S01]  /*1e20*/  STL [R1+0x8], R0 ;  /* 0x0000080001007387 */ /* 0x0001e20000100800 */
[----:B--2---:R-:W-:Y:S01]  /*1e30*/  IMAD.U32 R4, RZ, RZ, UR4 ;  /* 0x00000004ff047e24 */ /* 0x004fe2000f8e00ff */
[----:B0-----:R-:W-:-:S07]  /*1e40*/  MOV R5, UR5 ;  /* 0x0000000500057c02 */ /* 0x001fce0008000f00 */
[----:B------:R-:W-:-:S07]  /*1e50*/  LEPC R20, `(.L_x_36) ;  /* 0x000000001014794e */ /* 0x000fce0000000000 */
[----:B-1----:R-:W-:Y:S05]  /*1e60*/  CALL.ABS.NOINC R10 ;  /* 0x000000000a007343 */ /* 0x002fea0003c00000 */
.L_x_36:
[----:B------:R-:W-:Y:S02]  /*1e70*/  HFMA2 R9, -RZ, RZ, 0, 1.1920928955078125e-07 ;  /* 0x00000002ff097431 */ /* 0x000fe400000001ff */
[----:B------:R-:W-:Y:S01]  /*1e80*/  IMAD.MOV.U32 R8, RZ, RZ, 0x5 ;  /* 0x00000005ff087424 */ /* 0x000fe200078e00ff */
[----:B------:R0:W1:Y:S01]  /*1e90*/  LDC.64 R10, c[0x4][R17] ;  /* 0x01000000110a7b82 */ /* 0x0000620000000a00 */
[----:B------:R-:W-:Y:S01]  /*1ea0*/  IMAD.MOV.U32 R0, RZ, RZ, 0xa ;  /* 0x0000000aff007424 */ /* 0x000fe200078e00ff */
[----:B------:R-:W2:Y:S01]  /*1eb0*/  LDCU.64 UR4, c[0x4][0x8] ;  /* 0x01000100ff0477ac */ /* 0x000ea20008000a00 */
[----:B------:R-:W-:Y:S01]  /*1ec0*/  MOV R6, R2 ;  /* 0x0000000200067202 */ /* 0x000fe20000000f00 */
[----:B------:R-:W-:Y:S01]  /*1ed0*/  IMAD.MOV.U32 R7, RZ, RZ, R16 ;  /* 0x000000ffff077224 */ /* 0x000fe200078e0010 */
[----:B------:R0:W-:Y:S04]  /*1ee0*/  STL.64 [R1], R8 ;  /* 0x0000000801007387 */ /* 0x0001e80000100a00 */
[----:B------:R0:W-:Y:S01]  /*1ef0*/  STL [R1+0x8], R0 ;  /* 0x0000080001007387 */ /* 0x0001e20000100800 */
[----:B--2---:R-:W-:Y:S01]  /*1f00*/  MOV R4, UR4 ;  /* 0x0000000400047c02 */ /* 0x004fe20008000f00 */
[----:B0-----:R-:W-:-:S07]  /*1f10*/  IMAD.U32 R5, RZ, RZ, UR5 ;  /* 0x00000005ff057e24 */ /* 0x001fce000f8e00ff */
[----:B------:R-:W-:-:S07]  /*1f20*/  LEPC R20, `(.L_x_37) ;  /* 0x000000001014794e */ /* 0x000fce0000000000 */
[----:B-1----:R-:W-:Y:S05]  /*1f30*/  CALL.ABS.NOINC R10 ;  /* 0x000000000a007343 */ /* 0x002fea0003c00000 */
.L_x_37:
        /* <DEDUP_REMOVED lines=13> */
.L_x_38:
[----:B------:R-:W-:Y:S02]  /*2010*/  HFMA2 R9, -RZ, RZ, 0, 2.384185791015625e-07 ;  /* 0x00000004ff097431 */ /* 0x000fe400000001ff */
        /* <DEDUP_REMOVED lines=12> */
.L_x_39:
        /* <DEDUP_REMOVED lines=13> */
.L_x_40:
[----:B------:R-:W-:Y:S02]  /*21b0*/  HFMA2 R9, -RZ, RZ, 0, 3.5762786865234375e-07 ;  /* 0x00000006ff097431 */ /* 0x000fe400000001ff */
        /* <DEDUP_REMOVED lines=12> */
.L_x_41:
        /* <DEDUP_REMOVED lines=13> */
.L_x_42:
[----:B------:R-:W-:Y:S02]  /*2350*/  HFMA2 R9, -RZ, RZ, 0, 4.76837158203125e-07 ;  /* 0x00000008ff097431 */ /* 0x000fe400000001ff */
        /* <DEDUP_REMOVED lines=12> */
.L_x_43:
        /* <DEDUP_REMOVED lines=13> */
.L_x_44:
[----:B------:R-:W-:Y:S02]  /*24f0*/  HFMA2 R9, -RZ, RZ, 0, 5.9604644775390625e-08 ;  /* 0x00000001ff097431 */ /* 0x000fe400000001ff */
        /* <DEDUP_REMOVED lines=12> */
.L_x_45:
[----:B------:R-:W-:Y:S02]  /*25c0*/  HFMA2 R8, -RZ, RZ, 0, 3.5762786865234375e-07 ;  /* 0x00000006ff087431 */ /* 0x000fe400000001ff */
        /* <DEDUP_REMOVED lines=12> */
.L_x_46:
[----:B------:R-:W-:Y:S02]  /*2690*/  HFMA2 R9, -RZ, RZ, 0, 1.78813934326171875e-07 ;  /* 0x00000003ff097431 */ /* 0x000fe400000001ff */
        /* <DEDUP_REMOVED lines=12> */
.L_x_47:
        /* <DEDUP_REMOVED lines=13> */
.L_x_48:
[----:B------:R-:W-:Y:S02]  /*2830*/  HFMA2 R9, -RZ, RZ, 0, 2.98023223876953125e-07 ;  /* 0x00000005ff097431 */ /* 0x000fe400000001ff */
        /* <DEDUP_REMOVED lines=12> */
.L_x_49:
        /* <DEDUP_REMOVED lines=13> */
.L_x_50:
[----:B------:R-:W-:Y:S02]  /*29d0*/  HFMA2 R9, -RZ, RZ, 0, 4.17232513427734375e-07 ;  /* 0x00000007ff097431 */ /* 0x000fe400000001ff */
        /* <DEDUP_REMOVED lines=12> */
.L_x_51:
        /* <DEDUP_REMOVED lines=13> */
.L_x_52:
[----:B------:R-:W-:Y:S02]  /*2b70*/  HFMA2 R9, -RZ, RZ, 0, 5.36441802978515625e-07 ;  /* 0x00000009ff097431 */ /* 0x000fe400000001ff */
        /* <DEDUP_REMOVED lines=12> */
.L_x_53:
[----:B------:R-:W-:Y:S02]  /*2c40*/  HFMA2 R8, -RZ, RZ, 0, 4.17232513427734375e-07 ;  /* 0x00000007ff087431 */ /* 0x000fe400000001ff */
        /* <DEDUP_REMOVED lines=12> */
.L_x_54:
        /* <DEDUP_REMOVED lines=13> */
.L_x_55:
        /* <DEDUP_REMOVED lines=13> */
.L_x_56:
        /* <DEDUP_REMOVED lines=13> */
.L_x_57:
        /* <DEDUP_REMOVED lines=13> */
.L_x_58:
        /* <DEDUP_REMOVED lines=13> */
.L_x_59:
        /* <DEDUP_REMOVED lines=13> */
.L_x_60:
        /* <DEDUP_REMOVED lines=13> */
.L_x_61:
        /* <DEDUP_REMOVED lines=13> */
.L_x_62:
        /* <DEDUP_REMOVED lines=13> */
.L_x_63:
[----:B------:R-:W-:Y:S02]  /*3460*/  HFMA2 R8, -RZ, RZ, 0, 4.76837158203125e-07 ;  /* 0x00000008ff087431 */ /* 0x000fe400000001ff */
        /* <DEDUP_REMOVED lines=12> */
.L_x_64:
        /* <DEDUP_REMOVED lines=13> */
.L_x_65:
        /* <DEDUP_REMOVED lines=13> */
.L_x_66:
        /* <DEDUP_REMOVED lines=13> */
.L_x_67:
        /* <DEDUP_REMOVED lines=13> */
.L_x_68:
        /* <DEDUP_REMOVED lines=13> */
.L_x_69:
        /* <DEDUP_REMOVED lines=13> */
.L_x_70:
        /* <DEDUP_REMOVED lines=13> */
.L_x_71:
[----:B------:R-:W-:Y:S02]  /*3ae0*/  HFMA2 R8, -RZ, RZ, 0, 5.36441802978515625e-07 ;  /* 0x00000009ff087431 */ /* 0x000fe400000001ff */
        /* <DEDUP_REMOVED lines=12> */
.L_x_72:
        /* <DEDUP_REMOVED lines=13> */
.L_x_73:
        /* <DEDUP_REMOVED lines=13> */
.L_x_74:
        /* <DEDUP_REMOVED lines=13> */
.L_x_75:
        /* <DEDUP_REMOVED lines=13> */
.L_x_76:
        /* <DEDUP_REMOVED lines=13> */
.L_x_77:
        /* <DEDUP_REMOVED lines=13> */
.L_x_78:
        /* <DEDUP_REMOVED lines=13> */
.L_x_79:
        /* <DEDUP_REMOVED lines=13> */
.L_x_80:
[----:B------:R-:W-:Y:S05]  /*4230*/  EXIT ;  /* 0x000000000000794d */ /* 0x000fea0003800000 */
.L_x_81:
[----:B------:R-:W-:-:S00]  /*4240*/  BRA `(.L_x_81) ;  /* 0xfffffffc00fc7947 */ /* 0x000fc0000383ffff */
[----:B------:R-:W-:-:S00]  /*4250*/  NOP ;  /* 0x0000000000007918 */ /* 0x000fc00000000000 */
        /* <DEDUP_REMOVED lines=10> */
.L_x_82:


//--------------------- .nv.global.init           --------------------------
	.section	.nv.global.init,"aw",@progbits
.nv.global.init:
	.type		$str,@object
	.size		$str,(.L_0 - $str)
$str:
        /*0000*/ 	.byte	0x25, 0x64, 0x20, 0x78, 0x20, 0x25, 0x64, 0x20, 0x3d, 0x20, 0x25, 0x64, 0x0a, 0x00
.L_0:


//--------------------- .nv.shared.reserved.0     --------------------------
	.section	.nv.shared.reserved.0,"aw",@nobits
	.weak		__nv_reservedSMEM_offset_0_alias
	.size		__nv_reservedSMEM_offset_0_alias, 0, 64
	.other		__nv_reservedSMEM_offset_0_alias,@"STO_CUDA_RESERVED_SHARED STV_DEFAULT"
__nv_reservedSMEM_offset_0_alias:
	.zero		0
	.zero		64


//--------------------- .nv.constant0._Z11print_tableii --------------------------
	.section	.nv.constant0._Z11print_tableii,"a",@progbits
	.sectionflags	@""
	.align	4
.nv.constant0._Z11print_tableii:
	.zero		904


//--------------------- SYMBOLS --------------------------

	.type		.nv.reservedSmem.offset0,@object
	.size		.nv.reservedSmem.offset0,0x4
	.type		vprintf,@function
